//
// Generated by NVIDIA NVVM Compiler
//
// Compiler Build ID: CL-36424714
// Cuda compilation tools, release 13.0, V13.0.88
// Based on NVVM 20.0.0
//

.version 9.0
.target sm_100
.address_size 64

	// .globl	default_function_kernel

.visible .entry default_function_kernel(
	.param .u64 .ptr .align 1 default_function_kernel_param_0,
	.param .u64 .ptr .align 1 default_function_kernel_param_1
)
.maxntid 2
{
	.reg .pred 	%p<4>;
	.reg .b16 	%rs<22>;
	.reg .b32 	%r<13>;
	.reg .b32 	%f<8>;
	.reg .b64 	%rd<9>;

	ld.param.u64 	%rd1, [default_function_kernel_param_0];
	ld.param.u64 	%rd2, [default_function_kernel_param_1];
	mov.u32 	%r1, %ctaid.x;
	add.s32 	%r3, %r1, -11;
	setp.gt.u32 	%p1, %r3, 142;
	mov.f32 	%f7, 0f00000000;
	@%p1 bra 	$L__BB0_4;
	cvt.u16.u32 	%rs1, %r1;
	mul.lo.s16 	%rs3, %rs1, 117;
	shr.u16 	%rs4, %rs3, 8;
	sub.s16 	%rs5, %rs1, %rs4;
	and.b16  	%rs6, %rs5, 254;
	shr.u16 	%rs7, %rs6, 1;
	add.s16 	%rs8, %rs7, %rs4;
	and.b16  	%rs9, %rs8, 248;
	shr.u16 	%rs10, %rs9, 3;
	mul.lo.s16 	%rs11, %rs10, 11;
	sub.s16 	%rs2, %rs1, %rs11;
	and.b16  	%rs12, %rs2, 255;
	setp.eq.s16 	%p2, %rs12, 0;
	@%p2 bra 	$L__BB0_4;
	shl.b16 	%rs13, %rs2, 1;
	cvt.u32.u16 	%r4, %rs13;
	and.b32  	%r5, %r4, 254;
	mov.u32 	%r6, %tid.x;
	or.b32  	%r2, %r6, %r5;
	setp.gt.u32 	%p3, %r2, 20;
	@%p3 bra 	$L__BB0_4;
	and.b16  	%rs14, %rs1, 255;
	mul.lo.s16 	%rs15, %rs14, 117;
	shr.u16 	%rs16, %rs15, 8;
	sub.s16 	%rs17, %rs1, %rs16;
	and.b16  	%rs18, %rs17, 254;
	shr.u16 	%rs19, %rs18, 1;
	add.s16 	%rs20, %rs19, %rs16;
	shr.u16 	%rs21, %rs20, 3;
	mul.wide.u16 	%r7, %rs21, 19;
	add.s32 	%r8, %r2, %r7;
	add.s32 	%r9, %r8, -21;
	cvta.to.global.u64 	%rd3, %rd2;
	mul.wide.u32 	%rd4, %r9, 4;
	add.s64 	%rd5, %rd3, %rd4;
	ld.global.nc.f32 	%f7, [%rd5];
$L__BB0_4:
	cvta.to.global.u64 	%rd6, %rd1;
	shl.b32 	%r10, %r1, 1;
	mov.u32 	%r11, %tid.x;
	or.b32  	%r12, %r10, %r11;
	mul.wide.u32 	%rd7, %r12, 4;
	add.s64 	%rd8, %rd6, %rd7;
	st.global.f32 	[%rd8], %f7;
	ret;

}


// ===== COMPILED SASS (sm_100) =====

	.target	sm_100

	.elftype	@"ET_EXEC"


//--------------------- .note.nv.tkinfo           --------------------------
	.section	.note.nv.tkinfo,"",@"SHT_NOTE"
	.sectionflags	@"SHF_NOTE_NV_TKINFO"
	.tkinfo
        /*0018*/ 	.word	0x00000002
        /*0030*/ 	.string	""
        /*0030*/ 	.string	"ptxas"
        /*0030*/ 	.string	"Cuda compilation tools, release 13.0, V13.0.88"
        /*0030*/ 	.string	"Build cuda_13.0.r13.0/compiler.36424714_0"
        /*0030*/ 	.string	"-arch sm_100 -m 64 "



//--------------------- .note.nv.cuinfo           --------------------------
	.section	.note.nv.cuinfo,"",@"SHT_NOTE"
	.sectionflags	@"SHF_NOTE_NV_CUINFO"
        /*0018*/ 	.short	0x0002
        /*001a*/ 	.short	0x0064
        /*001c*/ 	.short	0x0082
	.zero		2


//--------------------- .nv.info                  --------------------------
	.section	.nv.info,"",@"SHT_CUDA_INFO"
	.align	4


	//----- nvinfo : EIATTR_REGCOUNT
	.align		4
        /*0000*/ 	.byte	0x04, 0x2f
        /*0002*/ 	.short	(.L_1 - .L_0)
	.align		4
.L_0:
        /*0004*/ 	.word	index@(default_function_kernel)
        /*0008*/ 	.word	0x0000000c


	//----- nvinfo : EIATTR_FRAME_SIZE
	.align		4
.L_1:
        /*000c*/ 	.byte	0x04, 0x11
        /*000e*/ 	.short	(.L_3 - .L_2)
	.align		4
.L_2:
        /*0010*/ 	.word	index@(default_function_kernel)
        /*0014*/ 	.word	0x00000000


	//----- nvinfo : EIATTR_MIN_STACK_SIZE
	.align		4
.L_3:
        /*0018*/ 	.byte	0x04, 0x12
        /*001a*/ 	.short	(.L_5 - .L_4)
	.align		4
.L_4:
        /*001c*/ 	.word	index@(default_function_kernel)
        /*0020*/ 	.word	0x00000000
.L_5:


//--------------------- .nv.compat                --------------------------
	.section	.nv.compat,"",@"SHT_CUDA_COMPAT_INFO"
	.align	4
        /*0000*/ 	.byte	0x02, 0x09, 0x00, 0x00, 0x02, 0x02, 0x01, 0x00, 0x02, 0x05, 0x05, 0x00, 0x03, 0x07, 0x01, 0x01
        /*0010*/ 	.byte	0x02, 0x03, 0x00, 0x00, 0x02, 0x06, 0x01, 0x00, 0x04, 0x0b, 0x08, 0x00, 0x09, 0x00, 0x00, 0x00
        /*0020*/ 	.byte	0x00, 0x00, 0x00, 0x00


//--------------------- .nv.info.default_function_kernel --------------------------
	.section	.nv.info.default_function_kernel,"",@"SHT_CUDA_INFO"
	.sectionflags	@""
	.align	4


	//----- nvinfo : EIATTR_CUDA_API_VERSION
	.align		4
        /*0000*/ 	.byte	0x04, 0x37
        /*0002*/ 	.short	(.L_7 - .L_6)
.L_6:
        /*0004*/ 	.word	0x00000082


	//----- nvinfo : EIATTR_KPARAM_INFO
	.align		4
.L_7:
        /*0008*/ 	.byte	0x04, 0x17
        /*000a*/ 	.short	(.L_9 - .L_8)
.L_8:
        /*000c*/ 	.word	0x00000000
        /*0010*/ 	.short	0x0001
        /*0012*/ 	.short	0x0008
        /*0014*/ 	.byte	0x00, 0xf5, 0x21, 0x00


	//----- nvinfo : EIATTR_KPARAM_INFO
	.align		4
.L_9:
        /*0018*/ 	.byte	0x04, 0x17
        /*001a*/ 	.short	(.L_11 - .L_10)
.L_10:
        /*001c*/ 	.word	0x00000000
        /*0020*/ 	.short	0x0000
        /*0022*/ 	.short	0x0000
        /*0024*/ 	.byte	0x00, 0xf5, 0x21, 0x00


	//----- nvinfo : EIATTR_SPARSE_MMA_MASK
	.align		4
.L_11:
        /*0028*/ 	.byte	0x03, 0x50
        /*002a*/ 	.short	0x0000


	//----- nvinfo : EIATTR_MAXREG_COUNT
	.align		4
        /*002c*/ 	.byte	0x03, 0x1b
        /*002e*/ 	.short	0x00ff


	//----- nvinfo : EIATTR_MERCURY_ISA_VERSION
	.align		4
        /*0030*/ 	.byte	0x03, 0x5f
        /*0032*/ 	.short	0x0101


	//----- nvinfo : EIATTR_VRC_CTA_INIT_COUNT
	.align		4
        /*0034*/ 	.byte	0x02, 0x4a
	.zero		1
	.zero		1


	//----- nvinfo : EIATTR_EXIT_INSTR_OFFSETS
	.align		4
        /*0038*/ 	.byte	0x04, 0x1c
        /*003a*/ 	.short	(.L_13 - .L_12)


	//   ....[0]....
.L_12:
        /*003c*/ 	.word	0x00000340


	//----- nvinfo : EIATTR_MAX_THREADS
	.align		4
.L_13:
        /*0040*/ 	.byte	0x04, 0x05
        /*0042*/ 	.short	(.L_15 - .L_14)
.L_14:
        /*0044*/ 	.word	0x00000002
        /*0048*/ 	.word	0x00000001
        /*004c*/ 	.word	0x00000001


	//----- nvinfo : EIATTR_CRS_STACK_SIZE
	.align		4
.L_15:
        /*0050*/ 	.byte	0x04, 0x1e
        /*0052*/ 	.short	(.L_17 - .L_16)
.L_16:
        /*0054*/ 	.word	0x00000000


	//----- nvinfo : EIATTR_CBANK_PARAM_SIZE
	.align		4
.L_17:
        /*0058*/ 	.byte	0x03, 0x19
        /*005a*/ 	.short	0x0010


	//----- nvinfo : EIATTR_PARAM_CBANK
	.align		4
        /*005c*/ 	.byte	0x04, 0x0a
        /*005e*/ 	.short	(.L_19 - .L_18)
	.align		4
.L_18:
        /*0060*/ 	.word	index@(.nv.constant0.default_function_kernel)
        /*0064*/ 	.short	0x0380
        /*0066*/ 	.short	0x0010


	//----- nvinfo : EIATTR_SW_WAR
	.align		4
.L_19:
        /*0068*/ 	.byte	0x04, 0x36
        /*006a*/ 	.short	(.L_21 - .L_20)
.L_20:
        /*006c*/ 	.word	0x00000008
.L_21:


//--------------------- .nv.callgraph             --------------------------
	.section	.nv.callgraph,"",@"SHT_CUDA_CALLGRAPH"
	.align	4
	.sectionentsize	8
	.align		4
        /*0000*/ 	.word	0x00000000
	.align		4
        /*0004*/ 	.word	0xffffffff
	.align		4
        /*0008*/ 	.word	0x00000000
	.align		4
        /*000c*/ 	.word	0xfffffffe
	.align		4
        /*0010*/ 	.word	0x00000000
	.align		4
        /*0014*/ 	.word	0xfffffffd
	.align		4
        /*0018*/ 	.word	0x00000000
	.align		4
        /*001c*/ 	.word	0xfffffffc


//--------------------- .text.default_function_kernel --------------------------
	.section	.text.default_function_kernel,"ax",@progbits
	.align	128
        .global         default_function_kernel
        .type           default_function_kernel,@function
        .size           default_function_kernel,(.L_x_3 - default_function_kernel)
        .other          default_function_kernel,@"STO_CUDA_ENTRY STV_DEFAULT"
default_function_kernel:
.text.default_function_kernel:
[----:B------:R-:W-:Y:S01]  /*0000*/  LDC R1, c[0x0][0x37c] ;  /* 0x0000df00ff017b82 */ /* 0x000fe20000000800 */
[----:B------:R-:W0:Y:S01]  /*0010*/  S2R R7, SR_CTAID.X ;  /* 0x0000000000077919 */ /* 0x000e220000002500 */
[----:B------:R-:W1:Y:S01]  /*0020*/  LDCU.64 UR4, c[0x0][0x358] ;  /* 0x00006b00ff0477ac */ /* 0x000e620008000a00 */
[----:B------:R-:W-:Y:S02]  /*0030*/  IMAD.MOV.U32 R5, RZ, RZ, RZ ;  /* 0x000000ffff057224 */ /* 0x000fe400078e00ff */
[----:B0-----:R-:W-:-:S05]  /*0040*/  VIADD R0, R7, 0xfffffff5 ;  /* 0xfffffff507007836 */ /* 0x001fca0000000000 */
[----:B------:R-:W-:-:S13]  /*0050*/  ISETP.GT.U32.AND P0, PT, R0, 0x8e, PT ;  /* 0x0000008e0000780c */ /* 0x000fda0003f04070 */
[----:B-1----:R-:W-:Y:S05]  /*0060*/  @P0 BRA `(.L_x_0) ;  /* 0x00000000009c0947 */ /* 0x002fea0003800000 */
[----:B------:R-:W-:-:S05]  /*0070*/  PRMT R0, R7, 0x9910, RZ ;  /* 0x0000991007007816 */ /* 0x000fca00000000ff */
[----:B------:R-:W-:-:S05]  /*0080*/  IMAD R0, R0, 0x75, RZ ;  /* 0x0000007500007824 */ /* 0x000fca00078e02ff */
[----:B------:R-:W-:-:S04]  /*0090*/  LOP3.LUT R0, R0, 0xffff, RZ, 0xc0, !PT ;  /* 0x0000ffff00007812 */ /* 0x000fc800078ec0ff */
[----:B------:R-:W-:-:S05]  /*00a0*/  SHF.R.U32.HI R0, RZ, 0x8, R0 ;  /* 0x00000008ff007819 */ /* 0x000fca0000011600 */
[----:B------:R-:W-:-:S05]  /*00b0*/  IMAD.MOV R2, RZ, RZ, -R0 ;  /* 0x000000ffff027224 */ /* 0x000fca00078e0a00 */
[----:B------:R-:W-:-:S05]  /*00c0*/  PRMT R2, R2, 0x7710, RZ ;  /* 0x0000771002027816 */ /* 0x000fca00000000ff */
[----:B------:R-:W-:-:S05]  /*00d0*/  IMAD.IADD R2, R2, 0x1, R7 ;  /* 0x0000000102027824 */ /* 0x000fca00078e0207 */
[----:B------:R-:W-:-:S04]  /*00e0*/  LOP3.LUT R3, R2, 0xfe, RZ, 0xc0, !PT ;  /* 0x000000fe02037812 */ /* 0x000fc800078ec0ff */
[----:B------:R-:W-:-:S04]  /*00f0*/  LEA.HI R3, R3, R0, RZ, 0x1f ;  /* 0x0000000003037211 */ /* 0x000fc800078ff8ff */
[----:B------:R-:W-:-:S04]  /*0100*/  LOP3.LUT R3, R3, 0xf8, RZ, 0xc0, !PT ;  /* 0x000000f803037812 */ /* 0x000fc800078ec0ff */
[----:B------:R-:W-:-:S04]  /*0110*/  SHF.R.U32.HI R3, RZ, 0x3, R3 ;  /* 0x00000003ff037819 */ /* 0x000fc80000011603 */
[----:B------:R-:W-:-:S05]  /*0120*/  PRMT R0, R3, 0x9910, RZ ;  /* 0x0000991003007816 */ /* 0x000fca00000000ff */
[----:B------:R-:W-:-:S04]  /*0130*/  IMAD R0, R0, 0xb, RZ ;  /* 0x0000000b00007824 */ /* 0x000fc800078e02ff */
[----:B------:R-:W-:-:S05]  /*0140*/  IMAD.MOV R0, RZ, RZ, -R0 ;  /* 0x000000ffff007224 */ /* 0x000fca00078e0a00 */
[----:B------:R-:W-:-:S05]  /*0150*/  PRMT R0, R0, 0x7710, RZ ;  /* 0x0000771000007816 */ /* 0x000fca00000000ff */
[----:B------:R-:W-:-:S05]  /*0160*/  IMAD.IADD R0, R0, 0x1, R7 ;  /* 0x0000000100007824 */ /* 0x000fca00078e0207 */
[----:B------:R-:W-:-:S13]  /*0170*/  LOP3.LUT P0, RZ, R0, 0xff, RZ, 0xc0, !PT ;  /* 0x000000ff00ff7812 */ /* 0x000fda000780c0ff */
[----:B------:R-:W-:Y:S05]  /*0180*/  @!P0 BRA `(.L_x_0) ;  /* 0x0000000000548947 */ /* 0x000fea0003800000 */
[----:B------:R-:W0:Y:S01]  /*0190*/  S2R R3, SR_TID.X ;  /* 0x0000000000037919 */ /* 0x000e220000002100 */
[----:B------:R-:W-:Y:S01]  /*01a0*/  IMAD.SHL.U32 R0, R0, 0x2, RZ ;  /* 0x0000000200007824 */ /* 0x000fe200078e00ff */
[----:B------:R-:W-:Y:S04]  /*01b0*/  BSSY.RECONVERGENT B0, `(.L_x_0) ;  /* 0x0000012000007945 */ /* 0x000fe80003800200 */
[----:B0-----:R-:W-:-:S04]  /*01c0*/  LOP3.LUT R0, R3, 0xfe, R0, 0xf8, !PT ;  /* 0x000000fe03007812 */ /* 0x001fc800078ef800 */
[----:B------:R-:W-:-:S13]  /*01d0*/  ISETP.GT.U32.AND P0, PT, R0, 0x14, PT ;  /* 0x000000140000780c */ /* 0x000fda0003f04070 */
[----:B------:R-:W-:Y:S05]  /*01e0*/  @P0 BRA `(.L_x_1) ;  /* 0x0000000000380947 */ /* 0x000fea0003800000 */
[----:B------:R-:W-:-:S05]  /*01f0*/  LOP3.LUT R2, R7, 0xff, RZ, 0xc0, !PT ;  /* 0x000000ff07027812 */ /* 0x000fca00078ec0ff */
[----:B------:R-:W-:-:S05]  /*0200*/  IMAD R2, R2, 0x75, RZ ;  /* 0x0000007502027824 */ /* 0x000fca00078e02ff */
[----:B------:R-:W-:Y:S02]  /*0210*/  SHF.R.U32.HI R4, RZ, 0x8, R2 ;  /* 0x00000008ff047819 */ /* 0x000fe40000011602 */
[----:B------:R-:W0:Y:S03]  /*0220*/  LDC.64 R2, c[0x0][0x388] ;  /* 0x0000e200ff027b82 */ /* 0x000e260000000a00 */
[----:B------:R-:W-:-:S05]  /*0230*/  IMAD.MOV R5, RZ, RZ, -R4 ;  /* 0x000000ffff057224 */ /* 0x000fca00078e0a04 */
[----:B------:R-:W-:-:S05]  /*0240*/  PRMT R5, R5, 0x7710, RZ ;  /* 0x0000771005057816 */ /* 0x000fca00000000ff */
[----:B------:R-:W-:-:S05]  /*0250*/  IMAD.IADD R5, R5, 0x1, R7 ;  /* 0x0000000105057824 */ /* 0x000fca00078e0207 */
[----:B------:R-:W-:-:S04]  /*0260*/  LOP3.LUT R5, R5, 0xfe, RZ, 0xc0, !PT ;  /* 0x000000fe05057812 */ /* 0x000fc800078ec0ff */
[----:B------:R-:W-:-:S04]  /*0270*/  LEA.HI R5, R5, R4, RZ, 0x1f ;  /* 0x0000000405057211 */ /* 0x000fc800078ff8ff */
[----:B------:R-:W-:-:S05]  /*0280*/  SHF.R.U32.HI R5, RZ, 0x3, R5 ;  /* 0x00000003ff057819 */ /* 0x000fca0000011605 */
[----:B------:R-:W-:-:S04]  /*0290*/  IMAD R5, R5, 0x13, R0 ;  /* 0x0000001305057824 */ /* 0x000fc800078e0200 */
[----:B------:R-:W-:-:S04]  /*02a0*/  VIADD R5, R5, 0xffffffeb ;  /* 0xffffffeb05057836 */ /* 0x000fc80000000000 */
[----:B0-----:R-:W-:-:S05]  /*02b0*/  IMAD.WIDE.U32 R2, R5, 0x4, R2 ;  /* 0x0000000405027825 */ /* 0x001fca00078e0002 */
[----:B------:R0:W5:Y:S02]  /*02c0*/  LDG.E.CONSTANT R5, desc[UR4][R2.64] ;  /* 0x0000000402057981 */ /* 0x000164000c1e9900 */
.L_x_1:
[----:B------:R-:W-:Y:S05]  /*02d0*/  BSYNC.RECONVERGENT B0 ;  /* 0x0000000000007941 */ /* 0x000fea0003800200 */
.L_x_0:
[----:B------:R-:W1:Y:S01]  /*02e0*/  S2R R9, SR_TID.X ;  /* 0x0000000000097919 */ /* 0x000e620000002100 */
[----:B0-----:R-:W0:Y:S01]  /*02f0*/  LDC.64 R2, c[0x0][0x380] ;  /* 0x0000e000ff027b82 */ /* 0x001e220000000a00 */
[----:B------:R-:W-:-:S05]  /*0300*/  IMAD.SHL.U32 R0, R7, 0x2, RZ ;  /* 0x0000000207007824 */ /* 0x000fca00078e00ff */
[----:B-1----:R-:W-:-:S05]  /*0310*/  LOP3.LUT R7, R0, R9, RZ, 0xfc, !PT ;  /* 0x0000000900077212 */ /* 0x002fca00078efcff */
[----:B0-----:R-:W-:-:S05]  /*0320*/  IMAD.WIDE.U32 R2, R7, 0x4, R2 ;  /* 0x0000000407027825 */ /* 0x001fca00078e0002 */
[----:B-----5:R-:W-:Y:S01]  /*0330*/  STG.E desc[UR4][R2.64], R5 ;  /* 0x0000000502007986 */ /* 0x020fe2000c101904 */
[----:B------:R-:W-:Y:S05]  /*0340*/  EXIT ;  /* 0x000000000000794d */ /* 0x000fea0003800000 */
.L_x_2:
[----:B------:R-:W-:-:S00]  /*0350*/  BRA `(.L_x_2) ;  /* 0xfffffffc00fc7947 */ /* 0x000fc0000383ffff */
[----:B------:R-:W-:-:S00]  /*0360*/  NOP ;  /* 0x0000000000007918 */ /* 0x000fc00000000000 */
        /* <DEDUP_REMOVED lines=9> */
.L_x_3:


//--------------------- .nv.shared.reserved.0     --------------------------
	.section	.nv.shared.reserved.0,"aw",@nobits
	.weak		__nv_reservedSMEM_offset_0_alias
	.size		__nv_reservedSMEM_offset_0_alias, 0, 64
	.other		__nv_reservedSMEM_offset_0_alias,@"STO_CUDA_RESERVED_SHARED STV_DEFAULT"
__nv_reservedSMEM_offset_0_alias:
	.zero		0
	.zero		64


//--------------------- .nv.constant0.default_function_kernel --------------------------
	.section	.nv.constant0.default_function_kernel,"a",@progbits
	.sectionflags	@""
	.align	4
.nv.constant0.default_function_kernel:
	.zero		912


//--------------------- SYMBOLS --------------------------

	.type		.nv.reservedSmem.offset0,@object
	.size		.nv.reservedSmem.offset0,0x4
